//
// Generated by NVIDIA NVVM Compiler
//
// Compiler Build ID: CL-36424714
// Cuda compilation tools, release 13.0, V13.0.88
// Based on NVVM 20.0.0
//

.version 9.0
.target sm_100
.address_size 64

	// .globl	_Z33compute_coupling_fluid_CMB_kernelPKfPfPKiS3_S0_S0_S0_S3_S3_i

.visible .entry _Z33compute_coupling_fluid_CMB_kernelPKfPfPKiS3_S0_S0_S0_S3_S3_i(
	.param .u64 .ptr .align 1 _Z33compute_coupling_fluid_CMB_kernelPKfPfPKiS3_S0_S0_S0_S3_S3_i_param_0,
	.param .u64 .ptr .align 1 _Z33compute_coupling_fluid_CMB_kernelPKfPfPKiS3_S0_S0_S0_S3_S3_i_param_1,
	.param .u64 .ptr .align 1 _Z33compute_coupling_fluid_CMB_kernelPKfPfPKiS3_S0_S0_S0_S3_S3_i_param_2,
	.param .u64 .ptr .align 1 _Z33compute_coupling_fluid_CMB_kernelPKfPfPKiS3_S0_S0_S0_S3_S3_i_param_3,
	.param .u64 .ptr .align 1 _Z33compute_coupling_fluid_CMB_kernelPKfPfPKiS3_S0_S0_S0_S3_S3_i_param_4,
	.param .u64 .ptr .align 1 _Z33compute_coupling_fluid_CMB_kernelPKfPfPKiS3_S0_S0_S0_S3_S3_i_param_5,
	.param .u64 .ptr .align 1 _Z33compute_coupling_fluid_CMB_kernelPKfPfPKiS3_S0_S0_S0_S3_S3_i_param_6,
	.param .u64 .ptr .align 1 _Z33compute_coupling_fluid_CMB_kernelPKfPfPKiS3_S0_S0_S0_S3_S3_i_param_7,
	.param .u64 .ptr .align 1 _Z33compute_coupling_fluid_CMB_kernelPKfPfPKiS3_S0_S0_S0_S3_S3_i_param_8,
	.param .u32 _Z33compute_coupling_fluid_CMB_kernelPKfPfPKiS3_S0_S0_S0_S3_S3_i_param_9
)
{
	.reg .pred 	%p<2>;
	.reg .b32 	%r<23>;
	.reg .b32 	%f<15>;
	.reg .b64 	%rd<38>;

	ld.param.u64 	%rd2, [_Z33compute_coupling_fluid_CMB_kernelPKfPfPKiS3_S0_S0_S0_S3_S3_i_param_1];
	ld.param.u64 	%rd4, [_Z33compute_coupling_fluid_CMB_kernelPKfPfPKiS3_S0_S0_S0_S3_S3_i_param_3];
	ld.param.u64 	%rd5, [_Z33compute_coupling_fluid_CMB_kernelPKfPfPKiS3_S0_S0_S0_S3_S3_i_param_4];
	ld.param.u64 	%rd6, [_Z33compute_coupling_fluid_CMB_kernelPKfPfPKiS3_S0_S0_S0_S3_S3_i_param_5];
	ld.param.u64 	%rd7, [_Z33compute_coupling_fluid_CMB_kernelPKfPfPKiS3_S0_S0_S0_S3_S3_i_param_6];
	ld.param.u64 	%rd8, [_Z33compute_coupling_fluid_CMB_kernelPKfPfPKiS3_S0_S0_S0_S3_S3_i_param_7];
	ld.param.u64 	%rd9, [_Z33compute_coupling_fluid_CMB_kernelPKfPfPKiS3_S0_S0_S0_S3_S3_i_param_8];
	ld.param.u32 	%r2, [_Z33compute_coupling_fluid_CMB_kernelPKfPfPKiS3_S0_S0_S0_S3_S3_i_param_9];
	mov.u32 	%r3, %ctaid.x;
	mov.u32 	%r4, %nctaid.x;
	mov.u32 	%r5, %ctaid.y;
	mad.lo.s32 	%r1, %r4, %r5, %r3;
	setp.ge.s32 	%p1, %r1, %r2;
	@%p1 bra 	$L__BB0_2;
	ld.param.u64 	%rd37, [_Z33compute_coupling_fluid_CMB_kernelPKfPfPKiS3_S0_S0_S0_S3_S3_i_param_2];
	ld.param.u64 	%rd36, [_Z33compute_coupling_fluid_CMB_kernelPKfPfPKiS3_S0_S0_S0_S3_S3_i_param_0];
	cvta.to.global.u64 	%rd10, %rd9;
	cvta.to.global.u64 	%rd11, %rd4;
	cvta.to.global.u64 	%rd12, %rd37;
	cvta.to.global.u64 	%rd13, %rd36;
	cvta.to.global.u64 	%rd14, %rd5;
	cvta.to.global.u64 	%rd15, %rd6;
	cvta.to.global.u64 	%rd16, %rd7;
	cvta.to.global.u64 	%rd17, %rd8;
	cvta.to.global.u64 	%rd18, %rd2;
	mov.u32 	%r6, %tid.y;
	mov.u32 	%r7, %tid.x;
	mul.wide.s32 	%rd19, %r1, 4;
	add.s64 	%rd20, %rd10, %rd19;
	ld.global.u32 	%r8, [%rd20];
	add.s64 	%rd21, %rd11, %rd19;
	ld.global.u32 	%r9, [%rd21];
	mad.lo.s32 	%r10, %r9, 25, %r6;
	mad.lo.s32 	%r11, %r10, 5, %r7;
	add.s32 	%r12, %r11, -125;
	mul.wide.s32 	%rd22, %r12, 4;
	add.s64 	%rd23, %rd12, %rd22;
	ld.global.u32 	%r13, [%rd23];
	mad.lo.s32 	%r14, %r13, 3, -3;
	mul.wide.s32 	%rd24, %r14, 4;
	add.s64 	%rd25, %rd13, %rd24;
	ld.global.f32 	%f1, [%rd25];
	ld.global.f32 	%f2, [%rd25+4];
	ld.global.f32 	%f3, [%rd25+8];
	mad.lo.s32 	%r15, %r1, 5, %r6;
	mad.lo.s32 	%r16, %r15, 5, %r7;
	mul.lo.s32 	%r17, %r16, 3;
	mul.wide.s32 	%rd26, %r17, 4;
	add.s64 	%rd27, %rd14, %rd26;
	ld.global.f32 	%f4, [%rd27];
	ld.global.f32 	%f5, [%rd27+4];
	ld.global.f32 	%f6, [%rd27+8];
	mul.f32 	%f7, %f2, %f5;
	fma.rn.f32 	%f8, %f1, %f4, %f7;
	fma.rn.f32 	%f9, %f3, %f6, %f8;
	mul.wide.s32 	%rd28, %r16, 4;
	add.s64 	%rd29, %rd15, %rd28;
	ld.global.f32 	%f10, [%rd29];
	mad.lo.s32 	%r18, %r6, 5, %r7;
	mul.wide.u32 	%rd30, %r18, 4;
	add.s64 	%rd31, %rd16, %rd30;
	ld.global.f32 	%f11, [%rd31];
	mul.f32 	%f12, %f10, %f11;
	mad.lo.s32 	%r19, %r8, 25, %r6;
	mad.lo.s32 	%r20, %r19, 5, %r7;
	add.s32 	%r21, %r20, -25;
	mul.wide.s32 	%rd32, %r21, 4;
	add.s64 	%rd33, %rd17, %rd32;
	ld.global.u32 	%r22, [%rd33];
	mul.wide.s32 	%rd34, %r22, 4;
	add.s64 	%rd35, %rd18, %rd34;
	mul.f32 	%f13, %f9, %f12;
	atom.global.add.f32 	%f14, [%rd35+-4], %f13;
$L__BB0_2:
	ret;

}


// ===== COMPILED SASS (sm_100) =====

	.target	sm_100

	.elftype	@"ET_EXEC"


//--------------------- .note.nv.tkinfo           --------------------------
	.section	.note.nv.tkinfo,"",@"SHT_NOTE"
	.sectionflags	@"SHF_NOTE_NV_TKINFO"
	.tkinfo
        /*0018*/ 	.word	0x00000002
        /*0030*/ 	.string	""
        /*0030*/ 	.string	"ptxas"
        /*0030*/ 	.string	"Cuda compilation tools, release 13.0, V13.0.88"
        /*0030*/ 	.string	"Build cuda_13.0.r13.0/compiler.36424714_0"
        /*0030*/ 	.string	"-arch sm_100 -m 64 "



//--------------------- .note.nv.cuinfo           --------------------------
	.section	.note.nv.cuinfo,"",@"SHT_NOTE"
	.sectionflags	@"SHF_NOTE_NV_CUINFO"
        /*0018*/ 	.short	0x0002
        /*001a*/ 	.short	0x0064
        /*001c*/ 	.short	0x0082
	.zero		2


//--------------------- .nv.info                  --------------------------
	.section	.nv.info,"",@"SHT_CUDA_INFO"
	.align	4


	//----- nvinfo : EIATTR_REGCOUNT
	.align		4
        /*0000*/ 	.byte	0x04, 0x2f
        /*0002*/ 	.short	(.L_1 - .L_0)
	.align		4
.L_0:
        /*0004*/ 	.word	index@(_Z33compute_coupling_fluid_CMB_kernelPKfPfPKiS3_S0_S0_S0_S3_S3_i)
        /*0008*/ 	.word	0x0000001a


	//----- nvinfo : EIATTR_FRAME_SIZE
	.align		4
.L_1:
        /*000c*/ 	.byte	0x04, 0x11
        /*000e*/ 	.short	(.L_3 - .L_2)
	.align		4
.L_2:
        /*0010*/ 	.word	index@(_Z33compute_coupling_fluid_CMB_kernelPKfPfPKiS3_S0_S0_S0_S3_S3_i)
        /*0014*/ 	.word	0x00000000


	//----- nvinfo : EIATTR_MIN_STACK_SIZE
	.align		4
.L_3:
        /*0018*/ 	.byte	0x04, 0x12
        /*001a*/ 	.short	(.L_5 - .L_4)
	.align		4
.L_4:
        /*001c*/ 	.word	index@(_Z33compute_coupling_fluid_CMB_kernelPKfPfPKiS3_S0_S0_S0_S3_S3_i)
        /*0020*/ 	.word	0x00000000
.L_5:


//--------------------- .nv.compat                --------------------------
	.section	.nv.compat,"",@"SHT_CUDA_COMPAT_INFO"
	.align	4
        /*0000*/ 	.byte	0x02, 0x09, 0x00, 0x00, 0x02, 0x02, 0x01, 0x00, 0x02, 0x05, 0x05, 0x00, 0x03, 0x07, 0x01, 0x01
        /*0010*/ 	.byte	0x02, 0x03, 0x00, 0x00, 0x02, 0x06, 0x01, 0x00, 0x04, 0x0b, 0x08, 0x00, 0x09, 0x00, 0x00, 0x00
        /*0020*/ 	.byte	0x00, 0x00, 0x00, 0x00


//--------------------- .nv.info._Z33compute_coupling_fluid_CMB_kernelPKfPfPKiS3_S0_S0_S0_S3_S3_i --------------------------
	.section	.nv.info._Z33compute_coupling_fluid_CMB_kernelPKfPfPKiS3_S0_S0_S0_S3_S3_i,"",@"SHT_CUDA_INFO"
	.sectionflags	@""
	.align	4


	//----- nvinfo : EIATTR_CUDA_API_VERSION
	.align		4
        /*0000*/ 	.byte	0x04, 0x37
        /*0002*/ 	.short	(.L_7 - .L_6)
.L_6:
        /*0004*/ 	.word	0x00000082


	//----- nvinfo : EIATTR_KPARAM_INFO
	.align		4
.L_7:
        /*0008*/ 	.byte	0x04, 0x17
        /*000a*/ 	.short	(.L_9 - .L_8)
.L_8:
        /*000c*/ 	.word	0x00000000
        /*0010*/ 	.short	0x0009
        /*0012*/ 	.short	0x0048
        /*0014*/ 	.byte	0x00, 0xf0, 0x11, 0x00


	//----- nvinfo : EIATTR_KPARAM_INFO
	.align		4
.L_9:
        /*0018*/ 	.byte	0x04, 0x17
        /*001a*/ 	.short	(.L_11 - .L_10)
.L_10:
        /*001c*/ 	.word	0x00000000
        /*0020*/ 	.short	0x0008
        /*0022*/ 	.short	0x0040
        /*0024*/ 	.byte	0x00, 0xf5, 0x21, 0x00


	//----- nvinfo : EIATTR_KPARAM_INFO
	.align		4
.L_11:
        /*0028*/ 	.byte	0x04, 0x17
        /*002a*/ 	.short	(.L_13 - .L_12)
.L_12:
        /*002c*/ 	.word	0x00000000
        /*0030*/ 	.short	0x0007
        /*0032*/ 	.short	0x0038
        /*0034*/ 	.byte	0x00, 0xf5, 0x21, 0x00


	//----- nvinfo : EIATTR_KPARAM_INFO
	.align		4
.L_13:
        /*0038*/ 	.byte	0x04, 0x17
        /*003a*/ 	.short	(.L_15 - .L_14)
.L_14:
        /*003c*/ 	.word	0x00000000
        /*0040*/ 	.short	0x0006
        /*0042*/ 	.short	0x0030
        /*0044*/ 	.byte	0x00, 0xf5, 0x21, 0x00


	//----- nvinfo : EIATTR_KPARAM_INFO
	.align		4
.L_15:
        /*0048*/ 	.byte	0x04, 0x17
        /*004a*/ 	.short	(.L_17 - .L_16)
.L_16:
        /*004c*/ 	.word	0x00000000
        /*0050*/ 	.short	0x0005
        /*0052*/ 	.short	0x0028
        /*0054*/ 	.byte	0x00, 0xf5, 0x21, 0x00


	//----- nvinfo : EIATTR_KPARAM_INFO
	.align		4
.L_17:
        /*0058*/ 	.byte	0x04, 0x17
        /*005a*/ 	.short	(.L_19 - .L_18)
.L_18:
        /*005c*/ 	.word	0x00000000
        /*0060*/ 	.short	0x0004
        /*0062*/ 	.short	0x0020
        /*0064*/ 	.byte	0x00, 0xf5, 0x21, 0x00


	//----- nvinfo : EIATTR_KPARAM_INFO
	.align		4
.L_19:
        /*0068*/ 	.byte	0x04, 0x17
        /*006a*/ 	.short	(.L_21 - .L_20)
.L_20:
        /*006c*/ 	.word	0x00000000
        /*0070*/ 	.short	0x0003
        /*0072*/ 	.short	0x0018
        /*0074*/ 	.byte	0x00, 0xf5, 0x21, 0x00


	//----- nvinfo : EIATTR_KPARAM_INFO
	.align		4
.L_21:
        /*0078*/ 	.byte	0x04, 0x17
        /*007a*/ 	.short	(.L_23 - .L_22)
.L_22:
        /*007c*/ 	.word	0x00000000
        /*0080*/ 	.short	0x0002
        /*0082*/ 	.short	0x0010
        /*0084*/ 	.byte	0x00, 0xf5, 0x21, 0x00


	//----- nvinfo : EIATTR_KPARAM_INFO
	.align		4
.L_23:
        /*0088*/ 	.byte	0x04, 0x17
        /*008a*/ 	.short	(.L_25 - .L_24)
.L_24:
        /*008c*/ 	.word	0x00000000
        /*0090*/ 	.short	0x0001
        /*0092*/ 	.short	0x0008
        /*0094*/ 	.byte	0x00, 0xf5, 0x21, 0x00


	//----- nvinfo : EIATTR_KPARAM_INFO
	.align		4
.L_25:
        /*0098*/ 	.byte	0x04, 0x17
        /*009a*/ 	.short	(.L_27 - .L_26)
.L_26:
        /*009c*/ 	.word	0x00000000
        /*00a0*/ 	.short	0x0000
        /*00a2*/ 	.short	0x0000
        /*00a4*/ 	.byte	0x00, 0xf5, 0x21, 0x00


	//----- nvinfo : EIATTR_SPARSE_MMA_MASK
	.align		4
.L_27:
        /*00a8*/ 	.byte	0x03, 0x50
        /*00aa*/ 	.short	0x0000


	//----- nvinfo : EIATTR_MAXREG_COUNT
	.align		4
        /*00ac*/ 	.byte	0x03, 0x1b
        /*00ae*/ 	.short	0x00ff


	//----- nvinfo : EIATTR_MERCURY_ISA_VERSION
	.align		4
        /*00b0*/ 	.byte	0x03, 0x5f
        /*00b2*/ 	.short	0x0101


	//----- nvinfo : EIATTR_VRC_CTA_INIT_COUNT
	.align		4
        /*00b4*/ 	.byte	0x02, 0x4a
	.zero		1
	.zero		1


	//----- nvinfo : EIATTR_EXIT_INSTR_OFFSETS
	.align		4
        /*00b8*/ 	.byte	0x04, 0x1c
        /*00ba*/ 	.short	(.L_29 - .L_28)


	//   ....[0]....
.L_28:
        /*00bc*/ 	.word	0x00000070


	//   ....[1]....
        /*00c0*/ 	.word	0x000003b0


	//----- nvinfo : EIATTR_CBANK_PARAM_SIZE
	.align		4
.L_29:
        /*00c4*/ 	.byte	0x03, 0x19
        /*00c6*/ 	.short	0x004c


	//----- nvinfo : EIATTR_PARAM_CBANK
	.align		4
        /*00c8*/ 	.byte	0x04, 0x0a
        /*00ca*/ 	.short	(.L_31 - .L_30)
	.align		4
.L_30:
        /*00cc*/ 	.word	index@(.nv.constant0._Z33compute_coupling_fluid_CMB_kernelPKfPfPKiS3_S0_S0_S0_S3_S3_i)
        /*00d0*/ 	.short	0x0380
        /*00d2*/ 	.short	0x004c


	//----- nvinfo : EIATTR_SW_WAR
	.align		4
.L_31:
        /*00d4*/ 	.byte	0x04, 0x36
        /*00d6*/ 	.short	(.L_33 - .L_32)
.L_32:
        /*00d8*/ 	.word	0x00000008
.L_33:


//--------------------- .nv.callgraph             --------------------------
	.section	.nv.callgraph,"",@"SHT_CUDA_CALLGRAPH"
	.align	4
	.sectionentsize	8
	.align		4
        /*0000*/ 	.word	0x00000000
	.align		4
        /*0004*/ 	.word	0xffffffff
	.align		4
        /*0008*/ 	.word	0x00000000
	.align		4
        /*000c*/ 	.word	0xfffffffe
	.align		4
        /*0010*/ 	.word	0x00000000
	.align		4
        /*0014*/ 	.word	0xfffffffd
	.align		4
        /*0018*/ 	.word	0x00000000
	.align		4
        /*001c*/ 	.word	0xfffffffc


//--------------------- .text._Z33compute_coupling_fluid_CMB_kernelPKfPfPKiS3_S0_S0_S0_S3_S3_i --------------------------
	.section	.text._Z33compute_coupling_fluid_CMB_kernelPKfPfPKiS3_S0_S0_S0_S3_S3_i,"ax",@progbits
	.align	128
        .global         _Z33compute_coupling_fluid_CMB_kernelPKfPfPKiS3_S0_S0_S0_S3_S3_i
        .type           _Z33compute_coupling_fluid_CMB_kernelPKfPfPKiS3_S0_S0_S0_S3_S3_i,@function
        .size           _Z33compute_coupling_fluid_CMB_kernelPKfPfPKiS3_S0_S0_S0_S3_S3_i,(.L_x_1 - _Z33compute_coupling_fluid_CMB_kernelPKfPfPKiS3_S0_S0_S0_S3_S3_i)
        .other          _Z33compute_coupling_fluid_CMB_kernelPKfPfPKiS3_S0_S0_S0_S3_S3_i,@"STO_CUDA_ENTRY STV_DEFAULT"
_Z33compute_coupling_fluid_CMB_kernelPKfPfPKiS3_S0_S0_S0_S3_S3_i:
.text._Z33compute_coupling_fluid_CMB_kernelPKfPfPKiS3_S0_S0_S0_S3_S3_i:
[----:B------:R-:W-:Y:S01]  /*0000*/  LDC R1, c[0x0][0x37c] ;  /* 0x0000df00ff017b82 */ /* 0x000fe20000000800 */
[----:B------:R-:W0:Y:S07]  /*0010*/  S2R R0, SR_CTAID.Y ;  /* 0x0000000000007919 */ /* 0x000e2e0000002600 */
[----:B------:R-:W0:Y:S01]  /*0020*/  S2UR UR4, SR_CTAID.X ;  /* 0x00000000000479c3 */ /* 0x000e220000002500 */
[----:B------:R-:W1:Y:S07]  /*0030*/  LDCU UR5, c[0x0][0x3c8] ;  /* 0x00007900ff0577ac */ /* 0x000e6e0008000800 */
[----:B------:R-:W0:Y:S02]  /*0040*/  LDC R19, c[0x0][0x370] ;  /* 0x0000dc00ff137b82 */ /* 0x000e240000000800 */
[----:B0-----:R-:W-:-:S05]  /*0050*/  IMAD R19, R19, R0, UR4 ;  /* 0x0000000413137e24 */ /* 0x001fca000f8e0200 */
[----:B-1----:R-:W-:-:S13]  /*0060*/  ISETP.GE.AND P0, PT, R19, UR5, PT ;  /* 0x0000000513007c0c */ /* 0x002fda000bf06270 */
[----:B------:R-:W-:Y:S05]  /*0070*/  @P0 EXIT ;  /* 0x000000000000094d */ /* 0x000fea0003800000 */
[----:B------:R-:W0:Y:S01]  /*0080*/  LDC.64 R4, c[0x0][0x398] ;  /* 0x0000e600ff047b82 */ /* 0x000e220000000a00 */
[----:B------:R-:W1:Y:S01]  /*0090*/  LDCU.64 UR4, c[0x0][0x358] ;  /* 0x00006b00ff0477ac */ /* 0x000e620008000a00 */
[----:B------:R-:W2:Y:S01]  /*00a0*/  S2R R3, SR_TID.Y ;  /* 0x0000000000037919 */ /* 0x000ea20000002200 */
[----:B------:R-:W3:Y:S05]  /*00b0*/  S2R R0, SR_TID.X ;  /* 0x0000000000007919 */ /* 0x000eea0000002100 */
[----:B------:R-:W4:Y:S08]  /*00c0*/  LDC.64 R16, c[0x0][0x390] ;  /* 0x0000e400ff107b82 */ /* 0x000f300000000a00 */
[----:B------:R-:W5:Y:S01]  /*00d0*/  LDC.64 R14, c[0x0][0x3c0] ;  /* 0x0000f000ff0e7b82 */ /* 0x000f620000000a00 */
[----:B0-----:R-:W-:-:S07]  /*00e0*/  IMAD.WIDE R4, R19, 0x4, R4 ;  /* 0x0000000413047825 */ /* 0x001fce00078e0204 */
[----:B------:R-:W0:Y:S01]  /*00f0*/  LDC.64 R12, c[0x0][0x380] ;  /* 0x0000e000ff0c7b82 */ /* 0x000e220000000a00 */
[----:B-1----:R-:W2:Y:S07]  /*0100*/  LDG.E R4, desc[UR4][R4.64] ;  /* 0x0000000404047981 */ /* 0x002eae000c1e1900 */
[----:B------:R-:W1:Y:S01]  /*0110*/  LDC.64 R10, c[0x0][0x3b0] ;  /* 0x0000ec00ff0a7b82 */ /* 0x000e620000000a00 */
[----:B-----5:R-:W-:-:S07]  /*0120*/  IMAD.WIDE R14, R19, 0x4, R14 ;  /* 0x00000004130e7825 */ /* 0x020fce00078e020e */
[----:B------:R-:W5:Y:S01]  /*0130*/  LDC.64 R8, c[0x0][0x3a8] ;  /* 0x0000ea00ff087b82 */ /* 0x000f620000000a00 */
[----:B------:R-:W5:Y:S01]  /*0140*/  LDG.E R14, desc[UR4][R14.64] ;  /* 0x000000040e0e7981 */ /* 0x000f62000c1e1900 */
[--C-:B--2---:R-:W-:Y:S02]  /*0150*/  IMAD R7, R4, 0x19, R3.reuse ;  /* 0x0000001904077824 */ /* 0x104fe400078e0203 */
[----:B------:R-:W-:Y:S02]  /*0160*/  HFMA2 R23, -RZ, RZ, 0, 1.78813934326171875e-07 ;  /* 0x00000003ff177431 */ /* 0x000fe400000001ff */
[----:B------:R-:W-:Y:S02]  /*0170*/  IMAD R19, R19, 0x5, R3 ;  /* 0x0000000513137824 */ /* 0x000fe400078e0203 */
[----:B------:R-:W2:Y:S01]  /*0180*/  LDC.64 R4, c[0x0][0x3b8] ;  /* 0x0000ee00ff047b82 */ /* 0x000ea20000000a00 */
[----:B---3--:R-:W-:-:S05]  /*0190*/  IMAD R7, R7, 0x5, R0 ;  /* 0x0000000507077824 */ /* 0x008fca00078e0200 */
[----:B------:R-:W-:-:S05]  /*01a0*/  IADD3 R7, PT, PT, R7, -0x7d, RZ ;  /* 0xffffff8307077810 */ /* 0x000fca0007ffe0ff */
[----:B----4-:R-:W-:Y:S02]  /*01b0*/  IMAD.WIDE R16, R7, 0x4, R16 ;  /* 0x0000000407107825 */ /* 0x010fe400078e0210 */
[----:B------:R-:W3:Y:S04]  /*01c0*/  LDC.64 R6, c[0x0][0x3a0] ;  /* 0x0000e800ff067b82 */ /* 0x000ee80000000a00 */
[----:B------:R-:W4:Y:S01]  /*01d0*/  LDG.E R16, desc[UR4][R16.64] ;  /* 0x0000000410107981 */ /* 0x000f22000c1e1900 */
[----:B------:R-:W-:Y:S02]  /*01e0*/  IMAD R19, R19, 0x5, R0 ;  /* 0x0000000513137824 */ /* 0x000fe400078e0200 */
[----:B-----5:R-:W-:-:S03]  /*01f0*/  IMAD R15, R14, 0x19, R3 ;  /* 0x000000190e0f7824 */ /* 0x020fc600078e0203 */
[----:B------:R-:W-:Y:S01]  /*0200*/  LEA R21, R19, R19, 0x1 ;  /* 0x0000001313157211 */ /* 0x000fe200078e08ff */
[--C-:B------:R-:W-:Y:S02]  /*0210*/  IMAD R3, R3, 0x5, R0.reuse ;  /* 0x0000000503037824 */ /* 0x100fe400078e0200 */
[----:B------:R-:W-:Y:S02]  /*0220*/  IMAD R15, R15, 0x5, R0 ;  /* 0x000000050f0f7824 */ /* 0x000fe400078e0200 */
[----:B-1----:R-:W-:-:S04]  /*0230*/  IMAD.WIDE.U32 R10, R3, 0x4, R10 ;  /* 0x00000004030a7825 */ /* 0x002fc800078e000a */
[----:B---3--:R-:W-:Y:S01]  /*0240*/  IMAD.WIDE R6, R21, 0x4, R6 ;  /* 0x0000000415067825 */ /* 0x008fe200078e0206 */
[----:B------:R-:W-:Y:S01]  /*0250*/  IADD3 R3, PT, PT, R15, -0x19, RZ ;  /* 0xffffffe70f037810 */ /* 0x000fe20007ffe0ff */
[----:B------:R-:W3:Y:S04]  /*0260*/  LDG.E R11, desc[UR4][R10.64] ;  /* 0x000000040a0b7981 */ /* 0x000ee8000c1e1900 */
[----:B------:R-:W5:Y:S01]  /*0270*/  LDG.E R21, desc[UR4][R6.64+0x4] ;  /* 0x0000040406157981 */ /* 0x000f62000c1e1900 */
[----:B------:R-:W-:-:S04]  /*0280*/  IMAD.WIDE R8, R19, 0x4, R8 ;  /* 0x0000000413087825 */ /* 0x000fc800078e0208 */
[----:B--2---:R-:W-:Y:S02]  /*0290*/  IMAD.WIDE R4, R3, 0x4, R4 ;  /* 0x0000000403047825 */ /* 0x004fe400078e0204 */
[----:B------:R-:W3:Y:S01]  /*02a0*/  LDG.E R8, desc[UR4][R8.64] ;  /* 0x0000000408087981 */ /* 0x000ee2000c1e1900 */
[----:B------:R-:W1:Y:S03]  /*02b0*/  LDC.64 R2, c[0x0][0x388] ;  /* 0x0000e200ff027b82 */ /* 0x000e660000000a00 */
[----:B------:R-:W1:Y:S01]  /*02c0*/  LDG.E R5, desc[UR4][R4.64] ;  /* 0x0000000404057981 */ /* 0x000e62000c1e1900 */
[----:B----4-:R-:W-:-:S03]  /*02d0*/  IMAD R17, R16, R23, -0x3 ;  /* 0xfffffffd10117424 */ /* 0x010fc600078e0217 */
[----:B------:R-:W2:Y:S01]  /*02e0*/  LDG.E R16, desc[UR4][R6.64+0x8] ;  /* 0x0000080406107981 */ /* 0x000ea2000c1e1900 */
[----:B0-----:R-:W-:-:S03]  /*02f0*/  IMAD.WIDE R12, R17, 0x4, R12 ;  /* 0x00000004110c7825 */ /* 0x001fc600078e020c */
[----:B------:R-:W4:Y:S04]  /*0300*/  LDG.E R17, desc[UR4][R6.64] ;  /* 0x0000000406117981 */ /* 0x000f28000c1e1900 */
[----:B------:R-:W5:Y:S04]  /*0310*/  LDG.E R14, desc[UR4][R12.64+0x4] ;  /* 0x000004040c0e7981 */ /* 0x000f68000c1e1900 */
[----:B------:R-:W4:Y:S04]  /*0320*/  LDG.E R0, desc[UR4][R12.64] ;  /* 0x000000040c007981 */ /* 0x000f28000c1e1900 */
[----:B------:R-:W2:Y:S01]  /*0330*/  LDG.E R15, desc[UR4][R12.64+0x8] ;  /* 0x000008040c0f7981 */ /* 0x000ea2000c1e1900 */
[----:B-1----:R-:W-:-:S04]  /*0340*/  IMAD.WIDE R2, R5, 0x4, R2 ;  /* 0x0000000405027825 */ /* 0x002fc800078e0202 */
[----:B-----5:R-:W-:-:S04]  /*0350*/  FMUL R21, R14, R21 ;  /* 0x000000150e157220 */ /* 0x020fc80000400000 */
[----:B----4-:R-:W-:-:S04]  /*0360*/  FFMA R0, R0, R17, R21 ;  /* 0x0000001100007223 */ /* 0x010fc80000000015 */
[----:B--2---:R-:W-:Y:S01]  /*0370*/  FFMA R0, R15, R16, R0 ;  /* 0x000000100f007223 */ /* 0x004fe20000000000 */
[----:B---3--:R-:W-:-:S04]  /*0380*/  FMUL R15, R8, R11 ;  /* 0x0000000b080f7220 */ /* 0x008fc80000400000 */
[----:B------:R-:W-:-:S05]  /*0390*/  FMUL R15, R0, R15 ;  /* 0x0000000f000f7220 */ /* 0x000fca0000400000 */
[----:B------:R-:W-:Y:S01]  /*03a0*/  REDG.E.ADD.F32.FTZ.RN.STRONG.GPU desc[UR4][R2.64+-0x4], R15 ;  /* 0xfffffc0f020079a6 */ /* 0x000fe2000c12f304 */
[----:B------:R-:W-:Y:S05]  /*03b0*/  EXIT ;  /* 0x000000000000794d */ /* 0x000fea0003800000 */
.L_x_0:
[----:B------:R-:W-:-:S00]  /*03c0*/  BRA `(.L_x_0) ;  /* 0xfffffffc00fc7947 */ /* 0x000fc0000383ffff */
[----:B------:R-:W-:-:S00]  /*03d0*/  NOP ;  /* 0x0000000000007918 */ /* 0x000fc00000000000 */
        /* <DEDUP_REMOVED lines=10> */
.L_x_1:


//--------------------- .nv.shared.reserved.0     --------------------------
	.section	.nv.shared.reserved.0,"aw",@nobits
	.weak		__nv_reservedSMEM_offset_0_alias
	.size		__nv_reservedSMEM_offset_0_alias, 0, 64
	.other		__nv_reservedSMEM_offset_0_alias,@"STO_CUDA_RESERVED_SHARED STV_DEFAULT"
__nv_reservedSMEM_offset_0_alias:
	.zero		0
	.zero		64


//--------------------- .nv.constant0._Z33compute_coupling_fluid_CMB_kernelPKfPfPKiS3_S0_S0_S0_S3_S3_i --------------------------
	.section	.nv.constant0._Z33compute_coupling_fluid_CMB_kernelPKfPfPKiS3_S0_S0_S0_S3_S3_i,"a",@progbits
	.sectionflags	@""
	.align	4
.nv.constant0._Z33compute_coupling_fluid_CMB_kernelPKfPfPKiS3_S0_S0_S0_S3_S3_i:
	.zero		972


//--------------------- SYMBOLS --------------------------

	.type		.nv.reservedSmem.offset0,@object
	.size		.nv.reservedSmem.offset0,0x4
